	.headerflags	@"EF_CUDA_TEXMODE_UNIFIED EF_CUDA_64BIT_ADDRESS EF_CUDA_ACCELERATORS EF_CUDA_SM90 EF_CUDA_VIRTUAL_SM(EF_CUDA_SM90)"
	.elftype	@"ET_EXEC"


//--------------------- .nv.info                  --------------------------
	.section	.nv.info,"",@"SHT_CUDA_INFO"
	.align	4


	//----- nvinfo : EIATTR_REGCOUNT
	.align		4
        /*0000*/ 	.byte	0x04, 0x2f
        /*0002*/ 	.short	(.L_1 - .L_0)
	.align		4
.L_0:
        /*0004*/ 	.word	index@(triton_poi_fused_convolution_relu_25)
        /*0008*/ 	.word	0x0000000c


	//----- nvinfo : EIATTR_MIN_STACK_SIZE
	.align		4
.L_1:
        /*000c*/ 	.byte	0x04, 0x12
        /*000e*/ 	.short	(.L_3 - .L_2)
	.align		4
.L_2:
        /*0010*/ 	.word	index@(triton_poi_fused_convolution_relu_25)
        /*0014*/ 	.word	0x00000000


	//----- nvinfo : EIATTR_FRAME_SIZE
	.align		4
.L_3:
        /*0018*/ 	.byte	0x04, 0x11
        /*001a*/ 	.short	(.L_5 - .L_4)
	.align		4
.L_4:
        /*001c*/ 	.word	index@(triton_poi_fused_convolution_relu_25)
        /*0020*/ 	.word	0x00000000


	//----- nvinfo : EIATTR_MIN_STACK_SIZE
	.align		4
.L_5:
        /*0024*/ 	.byte	0x04, 0x12
        /*0026*/ 	.short	(.L_7 - .L_6)
	.align		4
.L_6:
        /*0028*/ 	.word	index@(triton_poi_fused_convolution_relu_25)
        /*002c*/ 	.word	0x00000000
.L_7:


//--------------------- .nv.info.triton_poi_fused_convolution_relu_25 --------------------------
	.section	.nv.info.triton_poi_fused_convolution_relu_25,"",@"SHT_CUDA_INFO"
	.sectionflags	@""
	.align	4


	//----- nvinfo : EIATTR_CUDA_API_VERSION
	.align		4
        /*0000*/ 	.byte	0x04, 0x37
        /*0002*/ 	.short	(.L_9 - .L_8)
.L_8:
        /*0004*/ 	.word	0x0000007c


	//----- nvinfo : EIATTR_KPARAM_INFO
	.align		4
.L_9:
        /*0008*/ 	.byte	0x04, 0x17
        /*000a*/ 	.short	(.L_11 - .L_10)
.L_10:
        /*000c*/ 	.word	0x00000000
        /*0010*/ 	.short	0x0002
        /*0012*/ 	.short	0x0010
        /*0014*/ 	.byte	0x00, 0xf0, 0x11, 0x00


	//----- nvinfo : EIATTR_KPARAM_INFO
	.align		4
.L_11:
        /*0018*/ 	.byte	0x04, 0x17
        /*001a*/ 	.short	(.L_13 - .L_12)
.L_12:
        /*001c*/ 	.word	0x00000000
        /*0020*/ 	.short	0x0001
        /*0022*/ 	.short	0x0008
        /*0024*/ 	.byte	0x00, 0xf4, 0x21, 0x00


	//----- nvinfo : EIATTR_KPARAM_INFO
	.align		4
.L_13:
        /*0028*/ 	.byte	0x04, 0x17
        /*002a*/ 	.short	(.L_15 - .L_14)
.L_14:
        /*002c*/ 	.word	0x00000000
        /*0030*/ 	.short	0x0000
        /*0032*/ 	.short	0x0000
        /*0034*/ 	.byte	0x00, 0xf4, 0x21, 0x00


	//----- nvinfo : EIATTR_SPARSE_MMA_MASK
	.align		4
.L_15:
        /*0038*/ 	.byte	0x03, 0x50
        /*003a*/ 	.short	0x0000


	//----- nvinfo : EIATTR_MAXREG_COUNT
	.align		4
        /*003c*/ 	.byte	0x03, 0x1b
        /*003e*/ 	.short	0x00ff


	//----- nvinfo : EIATTR_EXIT_INSTR_OFFSETS
	.align		4
        /*0040*/ 	.byte	0x04, 0x1c
        /*0042*/ 	.short	(.L_17 - .L_16)


	//   ....[0]....
.L_16:
        /*0044*/ 	.word	0x00000170


	//   ....[1]....
        /*0048*/ 	.word	0x00000190


	//----- nvinfo : EIATTR_REQNTID
	.align		4
.L_17:
        /*004c*/ 	.byte	0x04, 0x10
        /*004e*/ 	.short	(.L_19 - .L_18)
.L_18:
        /*0050*/ 	.word	0x00000080
        /*0054*/ 	.word	0x00000001
        /*0058*/ 	.word	0x00000001


	//----- nvinfo : EIATTR_CBANK_PARAM_SIZE
	.align		4
.L_19:
        /*005c*/ 	.byte	0x03, 0x19
        /*005e*/ 	.short	0x0014


	//----- nvinfo : EIATTR_PARAM_CBANK
	.align		4
        /*0060*/ 	.byte	0x04, 0x0a
        /*0062*/ 	.short	(.L_21 - .L_20)
	.align		4
.L_20:
        /*0064*/ 	.word	index@(.nv.constant0.triton_poi_fused_convolution_relu_25)
        /*0068*/ 	.short	0x0210
        /*006a*/ 	.short	0x0014


	//----- nvinfo : EIATTR_SW_WAR
	.align		4
.L_21:
        /*006c*/ 	.byte	0x04, 0x36
        /*006e*/ 	.short	(.L_23 - .L_22)
.L_22:
        /*0070*/ 	.word	0x00000008
.L_23:


//--------------------- .nv.callgraph             --------------------------
	.section	.nv.callgraph,"",@"SHT_CUDA_CALLGRAPH"
	.align	4
	.sectionentsize	8
	.align		4
        /*0000*/ 	.word	0x00000000
	.align		4
        /*0004*/ 	.word	0xffffffff
	.align		4
        /*0008*/ 	.word	0x00000000
	.align		4
        /*000c*/ 	.word	0xfffffffe
	.align		4
        /*0010*/ 	.word	0x00000000
	.align		4
        /*0014*/ 	.word	0xfffffffd
	.align		4
        /*0018*/ 	.word	0x00000000
	.align		4
        /*001c*/ 	.word	0xfffffffc


//--------------------- .text.triton_poi_fused_convolution_relu_25 --------------------------
	.section	.text.triton_poi_fused_convolution_relu_25,"ax",@progbits
	.align	128
        .global         triton_poi_fused_convolution_relu_25
        .type           triton_poi_fused_convolution_relu_25,@function
        .size           triton_poi_fused_convolution_relu_25,(.L_x_1 - triton_poi_fused_convolution_relu_25)
        .other          triton_poi_fused_convolution_relu_25,@"STO_CUDA_ENTRY STV_DEFAULT"
triton_poi_fused_convolution_relu_25:
.text.triton_poi_fused_convolution_relu_25:
[----:B------:R-:W0:Y:S02]  /*0000*/  LDC R1, c[0x0][0x28] ;  /* 0x00000a00ff017b82 */ /* 0x000e240000000800 */
[----:B------:R-:W1:Y:S01]  /*0010*/  S2R R0, SR_TID.X ;  /* 0x0000000000007919 */ /* 0x000e620000002100 */
[----:B------:R-:W2:Y:S01]  /*0020*/  LDC.64 R2, c[0x0][0x210] ;  /* 0x00008400ff027b82 */ /* 0x000ea20000000a00 */
[----:B------:R-:W-:Y:S01]  /*0030*/  ULDC.64 UR4, c[0x0][0x208] ;  /* 0x0000820000047ab9 */ /* 0x000fe20000000a00 */
[----:B------:R-:W3:Y:S06]  /*0040*/  S2R R7, SR_CTAID.X ;  /* 0x0000000000077919 */ /* 0x000eec0000002500 */
[----:B------:R-:W4:Y:S01]  /*0050*/  LDC.64 R4, c[0x0][0x218] ;  /* 0x00008600ff047b82 */ /* 0x000f220000000a00 */
[----:B-1----:R-:W-:-:S02]  /*0060*/  LOP3.LUT R0, R0, 0x7f, RZ, 0xc0, !PT ;  /* 0x0000007f00007812 */ /* 0x002fc400078ec0ff */
[----:B---3--:R-:W-:-:S03]  /*0070*/  SHF.R.S32.HI R6, RZ, 0x18, R7 ;  /* 0x00000018ff067819 */ /* 0x008fc60000011407 */
[----:B------:R-:W-:Y:S01]  /*0080*/  IMAD R7, R7, 0x80, R0 ;  /* 0x0000008007077824 */ /* 0x000fe200078e0200 */
[----:B------:R-:W-:-:S03]  /*0090*/  SGXT R0, R6, 0x1 ;  /* 0x000000010600781a */ /* 0x000fc60000000200 */
[C---:B--2---:R-:W-:Y:S01]  /*00a0*/  IMAD.WIDE R2, R7.reuse, 0x4, R2 ;  /* 0x0000000407027825 */ /* 0x044fe200078e0202 */
[----:B------:R-:W-:Y:S02]  /*00b0*/  ISETP.GE.AND P1, PT, R7, 0x900, PT ;  /* 0x000009000700780c */ /* 0x000fe40003f26270 */
[----:B------:R-:W-:-:S04]  /*00c0*/  LEA.HI R0, R0, R7, RZ, 0x6 ;  /* 0x0000000700007211 */ /* 0x000fc800078f30ff */
[----:B------:R-:W-:-:S05]  /*00d0*/  LOP3.LUT R0, R0, 0xffffffc0, RZ, 0xc0, !PT ;  /* 0xffffffc000007812 */ /* 0x000fca00078ec0ff */
[----:B------:R-:W-:Y:S02]  /*00e0*/  IMAD.IADD R9, R7, 0x1, -R0 ;  /* 0x0000000107097824 */ /* 0x000fe400078e0a00 */
[----:B------:R-:W-:Y:S02]  /*00f0*/  IMAD.MOV.U32 R0, RZ, RZ, RZ ;  /* 0x000000ffff007224 */ /* 0x000fe400078e00ff */
[----:B------:R-:W-:Y:S02]  /*0100*/  IMAD.MOV.U32 R7, RZ, RZ, RZ ;  /* 0x000000ffff077224 */ /* 0x000fe400078e00ff */
[----:B----4-:R-:W-:Y:S02]  /*0110*/  IMAD.WIDE R4, R9, 0x4, R4 ;  /* 0x0000000409047825 */ /* 0x010fe400078e0204 */
[----:B------:R-:W2:Y:S04]  /*0120*/  @!P1 LDG.E R0, desc[UR4][R2.64] ;  /* 0x0000000402009981 */ /* 0x000ea8000c1e1900 */
[----:B------:R-:W2:Y:S02]  /*0130*/  @!P1 LDG.E.EL R7, desc[UR4][R4.64] ;  /* 0x0000000404079981 */ /* 0x000ea4000c2e1900 */
[----:B--2---:R-:W-:Y:S01]  /*0140*/  FADD R6, R7, R0 ;  /* 0x0000000007067221 */ /* 0x004fe20000000000 */
[----:B------:R-:W-:-:S04]  /*0150*/  FSETP.GEU.AND P0, PT, R0, -R7, PT ;  /* 0x800000070000720b */ /* 0x000fc80003f0e000 */
[----:B------:R-:W-:Y:S01]  /*0160*/  FSEL R7, R6, RZ, P0 ;  /* 0x000000ff06077208 */ /* 0x000fe20000000000 */
[----:B------:R-:W-:Y:S08]  /*0170*/  @P1 EXIT ;  /* 0x000000000000194d */ /* 0x000ff00003800000 */
[----:B------:R-:W-:Y:S01]  /*0180*/  STG.E desc[UR4][R2.64], R7 ;  /* 0x0000000702007986 */ /* 0x000fe2000c101904 */
[----:B------:R-:W-:Y:S05]  /*0190*/  EXIT ;  /* 0x000000000000794d */ /* 0x000fea0003800000 */
.L_x_0:
[----:B------:R-:W-:-:S00]  /*01a0*/  BRA `(.L_x_0) ;  /* 0xfffffffc00fc7947 */ /* 0x000fc0000383ffff */
[----:B------:R-:W-:-:S00]  /*01b0*/  NOP ;  /* 0x0000000000007918 */ /* 0x000fc00000000000 */
        /* <DEDUP_REMOVED lines=12> */
.L_x_1:


//--------------------- .nv.constant0.triton_poi_fused_convolution_relu_25 --------------------------
	.section	.nv.constant0.triton_poi_fused_convolution_relu_25,"a",@progbits
	.sectionflags	@""
	.align	4
.nv.constant0.triton_poi_fused_convolution_relu_25:
	.zero		548
